//
// Generated by NVIDIA NVVM Compiler
//
// Compiler Build ID: CL-36424714
// Cuda compilation tools, release 13.0, V13.0.88
// Based on NVVM 20.0.0
//

.version 9.0
.target sm_100
.address_size 64

	// .globl	_Z13mandeloutsidePi
// _ZZ16partialReductioniPiE9s_outside has been demoted

.visible .entry _Z13mandeloutsidePi(
	.param .u64 .ptr .align 1 _Z13mandeloutsidePi_param_0
)
{
	.reg .pred 	%p<21>;
	.reg .b32 	%r<58>;
	.reg .b64 	%rd<5>;
	.reg .b64 	%fd<69>;
	// demoted variable
	.shared .align 4 .b8 _ZZ16partialReductioniPiE9s_outside[1024];
	ld.param.u64 	%rd1, [_Z13mandeloutsidePi_param_0];
	mov.u32 	%r1, %tid.x;
	mov.u32 	%r2, %ctaid.x;
	shl.b32 	%r13, %r2, 4;
	add.s32 	%r3, %r13, %r1;
	mov.u32 	%r4, %tid.y;
	mov.u32 	%r5, %ctaid.y;
	shl.b32 	%r14, %r5, 4;
	add.s32 	%r15, %r14, %r4;
	setp.gt.s32 	%p1, %r3, 2047;
	setp.gt.u32 	%p2, %r15, 2047;
	mov.b32 	%r57, 0;
	or.pred  	%p3, %p1, %p2;
	@%p3 bra 	$L__BB0_11;
	cvt.rn.f64.u32 	%fd35, %r15;
	mul.f64 	%fd36, %fd35, 0d3FF2000000000000;
	fma.rn.f64 	%fd1, %fd36, 0d3F40000000000000, 0d3EE4F8B588E368F1;
	cvt.rn.f64.s32 	%fd37, %r3;
	mul.f64 	%fd38, %fd37, 0d4004000000000000;
	fma.rn.f64 	%fd39, %fd38, 0d3F40000000000000, 0dC000000000000000;
	add.f64 	%fd2, %fd39, 0d3EE4F8B588E368F1;
	mov.b32 	%r56, 0;
	mov.f64 	%fd67, %fd2;
	mov.f64 	%fd68, %fd1;
	bra.uni 	$L__BB0_10;
$L__BB0_2:
	sub.f64 	%fd45, %fd33, %fd34;
	add.f64 	%fd3, %fd2, %fd45;
	mul.f64 	%fd46, %fd32, %fd31;
	fma.rn.f64 	%fd4, %fd46, 0d4000000000000000, %fd1;
	mul.f64 	%fd5, %fd3, %fd3;
	mul.f64 	%fd6, %fd4, %fd4;
	add.f64 	%fd47, %fd5, %fd6;
	setp.gt.f64 	%p5, %fd47, 0d4010000000000000;
	@%p5 bra 	$L__BB0_11;
	sub.f64 	%fd48, %fd5, %fd6;
	add.f64 	%fd7, %fd2, %fd48;
	mul.f64 	%fd49, %fd4, %fd3;
	fma.rn.f64 	%fd8, %fd49, 0d4000000000000000, %fd1;
	mul.f64 	%fd9, %fd7, %fd7;
	mul.f64 	%fd10, %fd8, %fd8;
	add.f64 	%fd50, %fd9, %fd10;
	setp.gt.f64 	%p6, %fd50, 0d4010000000000000;
	@%p6 bra 	$L__BB0_11;
	sub.f64 	%fd51, %fd9, %fd10;
	add.f64 	%fd11, %fd2, %fd51;
	mul.f64 	%fd52, %fd8, %fd7;
	fma.rn.f64 	%fd12, %fd52, 0d4000000000000000, %fd1;
	mul.f64 	%fd13, %fd11, %fd11;
	mul.f64 	%fd14, %fd12, %fd12;
	add.f64 	%fd53, %fd13, %fd14;
	setp.gt.f64 	%p7, %fd53, 0d4010000000000000;
	@%p7 bra 	$L__BB0_11;
	sub.f64 	%fd54, %fd13, %fd14;
	add.f64 	%fd15, %fd2, %fd54;
	mul.f64 	%fd55, %fd12, %fd11;
	fma.rn.f64 	%fd16, %fd55, 0d4000000000000000, %fd1;
	mul.f64 	%fd17, %fd15, %fd15;
	mul.f64 	%fd18, %fd16, %fd16;
	add.f64 	%fd56, %fd17, %fd18;
	setp.gt.f64 	%p8, %fd56, 0d4010000000000000;
	@%p8 bra 	$L__BB0_11;
	sub.f64 	%fd57, %fd17, %fd18;
	add.f64 	%fd19, %fd2, %fd57;
	mul.f64 	%fd58, %fd16, %fd15;
	fma.rn.f64 	%fd20, %fd58, 0d4000000000000000, %fd1;
	mul.f64 	%fd21, %fd19, %fd19;
	mul.f64 	%fd22, %fd20, %fd20;
	add.f64 	%fd59, %fd21, %fd22;
	setp.gt.f64 	%p9, %fd59, 0d4010000000000000;
	@%p9 bra 	$L__BB0_11;
	sub.f64 	%fd60, %fd21, %fd22;
	add.f64 	%fd23, %fd2, %fd60;
	mul.f64 	%fd61, %fd20, %fd19;
	fma.rn.f64 	%fd24, %fd61, 0d4000000000000000, %fd1;
	mul.f64 	%fd25, %fd23, %fd23;
	mul.f64 	%fd26, %fd24, %fd24;
	add.f64 	%fd62, %fd25, %fd26;
	setp.gt.f64 	%p10, %fd62, 0d4010000000000000;
	@%p10 bra 	$L__BB0_11;
	sub.f64 	%fd63, %fd25, %fd26;
	add.f64 	%fd67, %fd2, %fd63;
	mul.f64 	%fd64, %fd24, %fd23;
	fma.rn.f64 	%fd68, %fd64, 0d4000000000000000, %fd1;
	mul.f64 	%fd65, %fd68, %fd68;
	fma.rn.f64 	%fd66, %fd67, %fd67, %fd65;
	setp.gt.f64 	%p11, %fd66, 0d4010000000000000;
	@%p11 bra 	$L__BB0_11;
	add.s32 	%r56, %r56, 8;
	setp.eq.s32 	%p12, %r56, 1000;
	mov.b32 	%r57, 0;
	@%p12 bra 	$L__BB0_11;
$L__BB0_10:
	mul.f64 	%fd40, %fd67, %fd67;
	mul.f64 	%fd41, %fd68, %fd68;
	sub.f64 	%fd42, %fd40, %fd41;
	add.f64 	%fd31, %fd2, %fd42;
	mul.f64 	%fd43, %fd68, %fd67;
	fma.rn.f64 	%fd32, %fd43, 0d4000000000000000, %fd1;
	mul.f64 	%fd33, %fd31, %fd31;
	mul.f64 	%fd34, %fd32, %fd32;
	add.f64 	%fd44, %fd33, %fd34;
	setp.leu.f64 	%p4, %fd44, 0d4010000000000000;
	mov.b32 	%r57, 1;
	@%p4 bra 	$L__BB0_2;
$L__BB0_11:
	shl.b32 	%r26, %r4, 4;
	add.s32 	%r10, %r26, %r1;
	shl.b32 	%r27, %r10, 2;
	mov.u32 	%r28, _ZZ16partialReductioniPiE9s_outside;
	add.s32 	%r11, %r28, %r27;
	st.shared.u32 	[%r11], %r57;
	bar.sync 	0;
	setp.gt.u32 	%p13, %r10, 127;
	@%p13 bra 	$L__BB0_13;
	ld.shared.u32 	%r29, [%r11+512];
	ld.shared.u32 	%r30, [%r11];
	add.s32 	%r31, %r30, %r29;
	st.shared.u32 	[%r11], %r31;
$L__BB0_13:
	bar.sync 	0;
	setp.gt.u32 	%p14, %r10, 63;
	@%p14 bra 	$L__BB0_15;
	ld.shared.u32 	%r32, [%r11+256];
	ld.shared.u32 	%r33, [%r11];
	add.s32 	%r34, %r33, %r32;
	st.shared.u32 	[%r11], %r34;
$L__BB0_15:
	bar.sync 	0;
	setp.gt.u32 	%p15, %r10, 31;
	@%p15 bra 	$L__BB0_17;
	ld.shared.u32 	%r35, [%r11+128];
	ld.shared.u32 	%r36, [%r11];
	add.s32 	%r37, %r36, %r35;
	st.shared.u32 	[%r11], %r37;
$L__BB0_17:
	bar.sync 	0;
	setp.gt.u32 	%p16, %r10, 15;
	@%p16 bra 	$L__BB0_19;
	ld.shared.u32 	%r38, [%r11+64];
	ld.shared.u32 	%r39, [%r11];
	add.s32 	%r40, %r39, %r38;
	st.shared.u32 	[%r11], %r40;
$L__BB0_19:
	bar.sync 	0;
	setp.gt.u32 	%p17, %r10, 7;
	@%p17 bra 	$L__BB0_21;
	ld.shared.u32 	%r41, [%r11+32];
	ld.shared.u32 	%r42, [%r11];
	add.s32 	%r43, %r42, %r41;
	st.shared.u32 	[%r11], %r43;
$L__BB0_21:
	bar.sync 	0;
	setp.gt.u32 	%p18, %r10, 3;
	@%p18 bra 	$L__BB0_23;
	ld.shared.u32 	%r44, [%r11+16];
	ld.shared.u32 	%r45, [%r11];
	add.s32 	%r46, %r45, %r44;
	st.shared.u32 	[%r11], %r46;
$L__BB0_23:
	bar.sync 	0;
	setp.gt.u32 	%p19, %r10, 1;
	@%p19 bra 	$L__BB0_25;
	ld.shared.u32 	%r47, [%r11+8];
	ld.shared.u32 	%r48, [%r11];
	add.s32 	%r49, %r48, %r47;
	st.shared.u32 	[%r11], %r49;
$L__BB0_25:
	bar.sync 	0;
	setp.ne.s32 	%p20, %r10, 0;
	@%p20 bra 	$L__BB0_27;
	ld.shared.u32 	%r50, [_ZZ16partialReductioniPiE9s_outside+4];
	ld.shared.u32 	%r51, [%r11];
	add.s32 	%r52, %r51, %r50;
	st.shared.u32 	[%r11], %r52;
	mov.u32 	%r53, %nctaid.x;
	mad.lo.s32 	%r54, %r53, %r5, %r2;
	ld.shared.u32 	%r55, [_ZZ16partialReductioniPiE9s_outside];
	cvta.to.global.u64 	%rd2, %rd1;
	mul.wide.s32 	%rd3, %r54, 4;
	add.s64 	%rd4, %rd2, %rd3;
	st.global.u32 	[%rd4], %r55;
$L__BB0_27:
	ret;

}


// ===== COMPILED SASS (sm_100) =====

	.target	sm_100

	.elftype	@"ET_EXEC"


//--------------------- .note.nv.tkinfo           --------------------------
	.section	.note.nv.tkinfo,"",@"SHT_NOTE"
	.sectionflags	@"SHF_NOTE_NV_TKINFO"
	.tkinfo
        /*0018*/ 	.word	0x00000002
        /*0030*/ 	.string	""
        /*0030*/ 	.string	"ptxas"
        /*0030*/ 	.string	"Cuda compilation tools, release 13.0, V13.0.88"
        /*0030*/ 	.string	"Build cuda_13.0.r13.0/compiler.36424714_0"
        /*0030*/ 	.string	"-arch sm_100 -m 64 "



//--------------------- .note.nv.cuinfo           --------------------------
	.section	.note.nv.cuinfo,"",@"SHT_NOTE"
	.sectionflags	@"SHF_NOTE_NV_CUINFO"
        /*0018*/ 	.short	0x0002
        /*001a*/ 	.short	0x0064
        /*001c*/ 	.short	0x0082
	.zero		2


//--------------------- .nv.info                  --------------------------
	.section	.nv.info,"",@"SHT_CUDA_INFO"
	.align	4


	//----- nvinfo : EIATTR_REGCOUNT
	.align		4
        /*0000*/ 	.byte	0x04, 0x2f
        /*0002*/ 	.short	(.L_1 - .L_0)
	.align		4
.L_0:
        /*0004*/ 	.word	index@(_Z13mandeloutsidePi)
        /*0008*/ 	.word	0x00000018


	//----- nvinfo : EIATTR_FRAME_SIZE
	.align		4
.L_1:
        /*000c*/ 	.byte	0x04, 0x11
        /*000e*/ 	.short	(.L_3 - .L_2)
	.align		4
.L_2:
        /*0010*/ 	.word	index@(_Z13mandeloutsidePi)
        /*0014*/ 	.word	0x00000000


	//----- nvinfo : EIATTR_MIN_STACK_SIZE
	.align		4
.L_3:
        /*0018*/ 	.byte	0x04, 0x12
        /*001a*/ 	.short	(.L_5 - .L_4)
	.align		4
.L_4:
        /*001c*/ 	.word	index@(_Z13mandeloutsidePi)
        /*0020*/ 	.word	0x00000000
.L_5:


//--------------------- .nv.compat                --------------------------
	.section	.nv.compat,"",@"SHT_CUDA_COMPAT_INFO"
	.align	4
        /*0000*/ 	.byte	0x02, 0x09, 0x00, 0x00, 0x02, 0x02, 0x01, 0x00, 0x02, 0x05, 0x05, 0x00, 0x03, 0x07, 0x01, 0x01
        /*0010*/ 	.byte	0x02, 0x03, 0x00, 0x00, 0x02, 0x06, 0x01, 0x00, 0x04, 0x0b, 0x08, 0x00, 0x01, 0x00, 0x00, 0x00
        /*0020*/ 	.byte	0x00, 0x00, 0x00, 0x00


//--------------------- .nv.info._Z13mandeloutsidePi --------------------------
	.section	.nv.info._Z13mandeloutsidePi,"",@"SHT_CUDA_INFO"
	.sectionflags	@""
	.align	4


	//----- nvinfo : EIATTR_CUDA_API_VERSION
	.align		4
        /*0000*/ 	.byte	0x04, 0x37
        /*0002*/ 	.short	(.L_7 - .L_6)
.L_6:
        /*0004*/ 	.word	0x00000082


	//----- nvinfo : EIATTR_KPARAM_INFO
	.align		4
.L_7:
        /*0008*/ 	.byte	0x04, 0x17
        /*000a*/ 	.short	(.L_9 - .L_8)
.L_8:
        /*000c*/ 	.word	0x00000000
        /*0010*/ 	.short	0x0000
        /*0012*/ 	.short	0x0000
        /*0014*/ 	.byte	0x00, 0xf5, 0x21, 0x00


	//----- nvinfo : EIATTR_SPARSE_MMA_MASK
	.align		4
.L_9:
        /*0018*/ 	.byte	0x03, 0x50
        /*001a*/ 	.short	0x0000


	//----- nvinfo : EIATTR_MAXREG_COUNT
	.align		4
        /*001c*/ 	.byte	0x03, 0x1b
        /*001e*/ 	.short	0x00ff


	//----- nvinfo : EIATTR_NUM_BARRIERS
	.align		4
        /*0020*/ 	.byte	0x02, 0x4c
        /*0022*/ 	.byte	0x01
	.zero		1


	//----- nvinfo : EIATTR_MERCURY_ISA_VERSION
	.align		4
        /*0024*/ 	.byte	0x03, 0x5f
        /*0026*/ 	.short	0x0101


	//----- nvinfo : EIATTR_VRC_CTA_INIT_COUNT
	.align		4
        /*0028*/ 	.byte	0x02, 0x4a
	.zero		1
	.zero		1


	//----- nvinfo : EIATTR_EXIT_INSTR_OFFSETS
	.align		4
        /*002c*/ 	.byte	0x04, 0x1c
        /*002e*/ 	.short	(.L_11 - .L_10)


	//   ....[0]....
.L_10:
        /*0030*/ 	.word	0x00000a00


	//   ....[1]....
        /*0034*/ 	.word	0x00000ac0


	//----- nvinfo : EIATTR_CRS_STACK_SIZE
	.align		4
.L_11:
        /*0038*/ 	.byte	0x04, 0x1e
        /*003a*/ 	.short	(.L_13 - .L_12)
.L_12:
        /*003c*/ 	.word	0x00000000


	//----- nvinfo : EIATTR_CBANK_PARAM_SIZE
	.align		4
.L_13:
        /*0040*/ 	.byte	0x03, 0x19
        /*0042*/ 	.short	0x0008


	//----- nvinfo : EIATTR_PARAM_CBANK
	.align		4
        /*0044*/ 	.byte	0x04, 0x0a
        /*0046*/ 	.short	(.L_15 - .L_14)
	.align		4
.L_14:
        /*0048*/ 	.word	index@(.nv.constant0._Z13mandeloutsidePi)
        /*004c*/ 	.short	0x0380
        /*004e*/ 	.short	0x0008


	//----- nvinfo : EIATTR_SW_WAR
	.align		4
.L_15:
        /*0050*/ 	.byte	0x04, 0x36
        /*0052*/ 	.short	(.L_17 - .L_16)
.L_16:
        /*0054*/ 	.word	0x00000008
.L_17:


//--------------------- .nv.callgraph             --------------------------
	.section	.nv.callgraph,"",@"SHT_CUDA_CALLGRAPH"
	.align	4
	.sectionentsize	8
	.align		4
        /*0000*/ 	.word	0x00000000
	.align		4
        /*0004*/ 	.word	0xffffffff
	.align		4
        /*0008*/ 	.word	0x00000000
	.align		4
        /*000c*/ 	.word	0xfffffffe
	.align		4
        /*0010*/ 	.word	0x00000000
	.align		4
        /*0014*/ 	.word	0xfffffffd
	.align		4
        /*0018*/ 	.word	0x00000000
	.align		4
        /*001c*/ 	.word	0xfffffffc


//--------------------- .text._Z13mandeloutsidePi --------------------------
	.section	.text._Z13mandeloutsidePi,"ax",@progbits
	.align	128
        .global         _Z13mandeloutsidePi
        .type           _Z13mandeloutsidePi,@function
        .size           _Z13mandeloutsidePi,(.L_x_4 - _Z13mandeloutsidePi)
        .other          _Z13mandeloutsidePi,@"STO_CUDA_ENTRY STV_DEFAULT"
_Z13mandeloutsidePi:
.text._Z13mandeloutsidePi:
[----:B------:R-:W-:Y:S01]  /*0000*/  LDC R1, c[0x0][0x37c] ;  /* 0x0000df00ff017b82 */ /* 0x000fe20000000800 */
[----:B------:R-:W0:Y:S01]  /*0010*/  S2R R0, SR_TID.Y ;  /* 0x0000000000007919 */ /* 0x000e220000002200 */
[----:B------:R-:W-:Y:S01]  /*0020*/  BSSY.RECONVERGENT B0, `(.L_x_0) ;  /* 0x000006b000007945 */ /* 0x000fe20003800200 */
[----:B------:R-:W-:Y:S01]  /*0030*/  HFMA2 R10, -RZ, RZ, 0, 0 ;  /* 0x00000000ff0a7431 */ /* 0x000fe200000001ff */
[----:B------:R-:W0:Y:S01]  /*0040*/  S2R R3, SR_CTAID.Y ;  /* 0x0000000000037919 */ /* 0x000e220000002600 */
[----:B------:R-:W1:Y:S01]  /*0050*/  S2R R5, SR_TID.X ;  /* 0x0000000000057919 */ /* 0x000e620000002100 */
[----:B------:R-:W1:Y:S01]  /*0060*/  S2R R2, SR_CTAID.X ;  /* 0x0000000000027919 */ /* 0x000e620000002500 */
[----:B0-----:R-:W-:-:S05]  /*0070*/  IMAD R15, R3, 0x10, R0 ;  /* 0x00000010030f7824 */ /* 0x001fca00078e0200 */
[----:B------:R-:W-:Y:S01]  /*0080*/  ISETP.GT.U32.AND P0, PT, R15, 0x7ff, PT ;  /* 0x000007ff0f00780c */ /* 0x000fe20003f04070 */
[----:B-1----:R-:W-:-:S05]  /*0090*/  IMAD R14, R2, 0x10, R5 ;  /* 0x00000010020e7824 */ /* 0x002fca00078e0205 */
[----:B------:R-:W-:-:S13]  /*00a0*/  ISETP.GT.OR P0, PT, R14, 0x7ff, P0 ;  /* 0x000007ff0e00780c */ /* 0x000fda0000704670 */
[----:B------:R-:W-:Y:S05]  /*00b0*/  @P0 BRA `(.L_x_1) ;  /* 0x0000000400840947 */ /* 0x000fea0003800000 */
[----:B------:R-:W0:Y:S01]  /*00c0*/  I2F.F64 R8, R14 ;  /* 0x0000000e00087312 */ /* 0x000e220000201c00 */
[----:B------:R-:W-:Y:S01]  /*00d0*/  IMAD.MOV.U32 R10, RZ, RZ, 0x0 ;  /* 0x00000000ff0a7424 */ /* 0x000fe200078e00ff */
[----:B------:R-:W-:Y:S01]  /*00e0*/  UMOV UR4, 0x88e368f1 ;  /* 0x88e368f100047882 */ /* 0x000fe20000000000 */
[----:B------:R-:W-:Y:S01]  /*00f0*/  IMAD.MOV.U32 R11, RZ, RZ, 0x3f400000 ;  /* 0x3f400000ff0b7424 */ /* 0x000fe200078e00ff */
[----:B------:R-:W-:Y:S01]  /*0100*/  UMOV UR5, 0x3ee4f8b5 ;  /* 0x3ee4f8b500057882 */ /* 0x000fe20000000000 */
[----:B------:R-:W-:-:S03]  /*0110*/  MOV R4, RZ ;  /* 0x000000ff00047202 */ /* 0x000fc60000000f00 */
[----:B------:R-:W1:Y:S01]  /*0120*/  I2F.F64.U32 R6, R15 ;  /* 0x0000000f00067312 */ /* 0x000e620000201800 */
[----:B0-----:R-:W-:Y:S02]  /*0130*/  DMUL R8, R8, 2.5 ;  /* 0x4004000008087828 */ /* 0x001fe40000000000 */
[----:B-1----:R-:W-:-:S06]  /*0140*/  DMUL R6, R6, 1.125 ;  /* 0x3ff2000006067828 */ /* 0x002fcc0000000000 */
[-C--:B------:R-:W-:Y:S02]  /*0150*/  DFMA R8, R8, R10.reuse, -2 ;  /* 0xc00000000808742b */ /* 0x080fe4000000000a */
[----:B------:R-:W-:-:S06]  /*0160*/  DFMA R6, R6, R10, UR4 ;  /* 0x0000000406067e2b */ /* 0x000fcc000800000a */
[----:B------:R-:W-:-:S04]  /*0170*/  DADD R8, R8, UR4 ;  /* 0x0000000408087e29 */ /* 0x000fc80008000000 */
[----:B------:R-:W-:Y:S02]  /*0180*/  IMAD.MOV.U32 R12, RZ, RZ, R6 ;  /* 0x000000ffff0c7224 */ /* 0x000fe400078e0006 */
[----:B------:R-:W-:-:S04]  /*0190*/  IMAD.MOV.U32 R13, RZ, RZ, R7 ;  /* 0x000000ffff0d7224 */ /* 0x000fc800078e0007 */
[----:B------:R-:W-:Y:S01]  /*01a0*/  MOV R10, R8 ;  /* 0x00000008000a7202 */ /* 0x000fe20000000f00 */
[----:B------:R-:W-:-:S07]  /*01b0*/  IMAD.MOV.U32 R11, RZ, RZ, R9 ;  /* 0x000000ffff0b7224 */ /* 0x000fce00078e0009 */
.L_x_2:
[C---:B------:R-:W-:Y:S02]  /*01c0*/  DMUL R14, R12.reuse, R12 ;  /* 0x0000000c0c0e7228 */ /* 0x040fe40000000000 */
[----:B------:R-:W-:-:S06]  /*01d0*/  DMUL R12, R12, R10 ;  /* 0x0000000a0c0c7228 */ /* 0x000fcc0000000000 */
[----:B------:R-:W-:Y:S02]  /*01e0*/  DFMA R14, R10, R10, -R14 ;  /* 0x0000000a0a0e722b */ /* 0x000fe4000000080e */
[----:B------:R-:W-:-:S06]  /*01f0*/  DFMA R12, R12, 2, R6 ;  /* 0x400000000c0c782b */ /* 0x000fcc0000000006 */
[----:B------:R-:W-:Y:S02]  /*0200*/  DADD R16, R8, R14 ;  /* 0x0000000008107229 */ /* 0x000fe4000000000e */
[----:B------:R-:W-:-:S06]  /*0210*/  DMUL R18, R12, R12 ;  /* 0x0000000c0c127228 */ /* 0x000fcc0000000000 */
[----:B------:R-:W-:-:S08]  /*0220*/  DMUL R14, R16, R16 ;  /* 0x00000010100e7228 */ /* 0x000fd00000000000 */
[----:B------:R-:W-:-:S08]  /*0230*/  DADD R10, R14, R18 ;  /* 0x000000000e0a7229 */ /* 0x000fd00000000012 */
[----:B------:R-:W-:Y:S01]  /*0240*/  DSETP.GT.AND P0, PT, R10, 4, PT ;  /* 0x401000000a00742a */ /* 0x000fe20003f04000 */
[----:B------:R-:W-:-:S13]  /*0250*/  IMAD.MOV.U32 R10, RZ, RZ, 0x1 ;  /* 0x00000001ff0a7424 */ /* 0x000fda00078e00ff */
[----:B------:R-:W-:Y:S05]  /*0260*/  @P0 BRA `(.L_x_1) ;  /* 0x0000000400180947 */ /* 0x000fea0003800000 */
[----:B------:R-:W-:Y:S02]  /*0270*/  DADD R14, R14, -R18 ;  /* 0x000000000e0e7229 */ /* 0x000fe40000000812 */
[----:B------:R-:W-:-:S06]  /*0280*/  DMUL R16, R16, R12 ;  /* 0x0000000c10107228 */ /* 0x000fcc0000000000 */
[----:B------:R-:W-:Y:S02]  /*0290*/  DADD R12, R8, R14 ;  /* 0x00000000080c7229 */ /* 0x000fe4000000000e */
[----:B------:R-:W-:-:S06]  /*02a0*/  DFMA R16, R16, 2, R6 ;  /* 0x400000001010782b */ /* 0x000fcc0000000006 */
[----:B------:R-:W-:Y:S02]  /*02b0*/  DMUL R14, R12, R12 ;  /* 0x0000000c0c0e7228 */ /* 0x000fe40000000000 */
[----:B------:R-:W-:-:S08]  /*02c0*/  DMUL R18, R16, R16 ;  /* 0x0000001010127228 */ /* 0x000fd00000000000 */
[----:B------:R-:W-:-:S08]  /*02d0*/  DADD R20, R14, R18 ;  /* 0x000000000e147229 */ /* 0x000fd00000000012 */
[----:B------:R-:W-:-:S14]  /*02e0*/  DSETP.GT.AND P0, PT, R20, 4, PT ;  /* 0x401000001400742a */ /* 0x000fdc0003f04000 */
        /* <DEDUP_REMOVED lines=46> */
[----:B------:R-:W-:Y:S02]  /*05d0*/  DMUL R14, R14, R12 ;  /* 0x0000000c0e0e7228 */ /* 0x000fe40000000000 */
[----:B------:R-:W-:-:S06]  /*05e0*/  DADD R12, R16, -R18 ;  /* 0x00000000100c7229 */ /* 0x000fcc0000000812 */
[----:B------:R-:W-:Y:S02]  /*05f0*/  DFMA R14, R14, 2, R6 ;  /* 0x400000000e0e782b */ /* 0x000fe40000000006 */
[----:B------:R-:W-:-:S06]  /*0600*/  DADD R12, R8, R12 ;  /* 0x00000000080c7229 */ /* 0x000fcc000000000c */
[----:B------:R-:W-:-:S08]  /*0610*/  DMUL R16, R14, R14 ;  /* 0x0000000e0e107228 */ /* 0x000fd00000000000 */
[----:B------:R-:W-:-:S08]  /*0620*/  DFMA R16, R12, R12, R16 ;  /* 0x0000000c0c10722b */ /* 0x000fd00000000010 */
[----:B------:R-:W-:-:S14]  /*0630*/  DSETP.GT.AND P0, PT, R16, 4, PT ;  /* 0x401000001000742a */ /* 0x000fdc0003f04000 */
[----:B------:R-:W-:Y:S05]  /*0640*/  @P0 BRA `(.L_x_1) ;  /* 0x0000000000200947 */ /* 0x000fea0003800000 */
[----:B------:R-:W-:Y:S01]  /*0650*/  IADD3 R4, PT, PT, R4, 0x8, RZ ;  /* 0x0000000804047810 */ /* 0x000fe20007ffe0ff */
[----:B------:R-:W-:Y:S01]  /*0660*/  IMAD.MOV.U32 R10, RZ, RZ, R12 ;  /* 0x000000ffff0a7224 */ /* 0x000fe200078e000c */
[----:B------:R-:W-:Y:S01]  /*0670*/  MOV R12, R14 ;  /* 0x0000000e000c7202 */ /* 0x000fe20000000f00 */
[----:B------:R-:W-:Y:S01]  /*0680*/  IMAD.MOV.U32 R11, RZ, RZ, R13 ;  /* 0x000000ffff0b7224 */ /* 0x000fe200078e000d */
[----:B------:R-:W-:Y:S01]  /*0690*/  ISETP.NE.AND P0, PT, R4, 0x3e8, PT ;  /* 0x000003e80400780c */ /* 0x000fe20003f05270 */
[----:B------:R-:W-:-:S12]  /*06a0*/  IMAD.MOV.U32 R13, RZ, RZ, R15 ;  /* 0x000000ffff0d7224 */ /* 0x000fd800078e000f */
[----:B------:R-:W-:Y:S05]  /*06b0*/  @P0 BRA `(.L_x_2) ;  /* 0xfffffff800c00947 */ /* 0x000fea000383ffff */
[----:B------:R-:W-:-:S07]  /*06c0*/  IMAD.MOV.U32 R10, RZ, RZ, RZ ;  /* 0x000000ffff0a7224 */ /* 0x000fce00078e00ff */
.L_x_1:
[----:B------:R-:W-:Y:S05]  /*06d0*/  BSYNC.RECONVERGENT B0 ;  /* 0x0000000000007941 */ /* 0x000fea0003800200 */
.L_x_0:
[----:B------:R-:W0:Y:S01]  /*06e0*/  S2UR UR5, SR_CgaCtaId ;  /* 0x00000000000579c3 */ /* 0x000e220000008800 */
[----:B------:R-:W-:Y:S01]  /*06f0*/  UMOV UR4, 0x400 ;  /* 0x0000040000047882 */ /* 0x000fe20000000000 */
[----:B------:R-:W-:-:S04]  /*0700*/  LEA R0, R0, R5, 0x4 ;  /* 0x0000000500007211 */ /* 0x000fc800078e20ff */
[C---:B------:R-:W-:Y:S02]  /*0710*/  ISETP.GT.U32.AND P1, PT, R0.reuse, 0x7f, PT ;  /* 0x0000007f0000780c */ /* 0x040fe40003f24070 */
[----:B------:R-:W-:Y:S01]  /*0720*/  ISETP.GT.U32.AND P0, PT, R0, 0x3f, PT ;  /* 0x0000003f0000780c */ /* 0x000fe20003f04070 */
[----:B0-----:R-:W-:-:S06]  /*0730*/  ULEA UR4, UR5, UR4, 0x18 ;  /* 0x0000000405047291 */ /* 0x001fcc000f8ec0ff */
[----:B------:R-:W-:-:S05]  /*0740*/  LEA R7, R0, UR4, 0x2 ;  /* 0x0000000400077c11 */ /* 0x000fca000f8e10ff */
[----:B------:R-:W-:Y:S01]  /*0750*/  STS [R7], R10 ;  /* 0x0000000a07007388 */ /* 0x000fe20000000800 */
[----:B------:R-:W-:Y:S06]  /*0760*/  BAR.SYNC.DEFER_BLOCKING 0x0 ;  /* 0x0000000000007b1d */ /* 0x000fec0000010000 */
[----:B------:R-:W-:Y:S04]  /*0770*/  @!P1 LDS R4, [R7+0x200] ;  /* 0x0002000007049984 */ /* 0x000fe80000000800 */
[----:B------:R-:W0:Y:S02]  /*0780*/  @!P1 LDS R5, [R7] ;  /* 0x0000000007059984 */ /* 0x000e240000000800 */
[----:B0-----:R-:W-:-:S05]  /*0790*/  @!P1 IMAD.IADD R4, R4, 0x1, R5 ;  /* 0x0000000104049824 */ /* 0x001fca00078e0205 */
[----:B------:R-:W-:Y:S01]  /*07a0*/  @!P1 STS [R7], R4 ;  /* 0x0000000407009388 */ /* 0x000fe20000000800 */
[----:B------:R-:W-:Y:S01]  /*07b0*/  BAR.SYNC.DEFER_BLOCKING 0x0 ;  /* 0x0000000000007b1d */ /* 0x000fe20000010000 */
[----:B------:R-:W-:-:S05]  /*07c0*/  ISETP.GT.U32.AND P1, PT, R0, 0x1f, PT ;  /* 0x0000001f0000780c */ /* 0x000fca0003f24070 */
        /* <DEDUP_REMOVED lines=8> */
[----:B0-----:R-:W-:-:S05]  /*0850*/  @!P1 IADD3 R8, PT, PT, R5, R8, RZ ;  /* 0x0000000805089210 */ /* 0x001fca0007ffe0ff */
        /* <DEDUP_REMOVED lines=20> */
[----:B------:R-:W-:-:S05]  /*09a0*/  ISETP.NE.AND P0, PT, R0, RZ, PT ;  /* 0x000000ff0000720c */ /* 0x000fca0003f05270 */
[----:B------:R-:W-:Y:S04]  /*09b0*/  @!P1 LDS R4, [R7+0x8] ;  /* 0x0000080007049984 */ /* 0x000fe80000000800 */
[----:B------:R-:W0:Y:S02]  /*09c0*/  @!P1 LDS R5, [R7] ;  /* 0x0000000007059984 */ /* 0x000e240000000800 */
[----:B0-----:R-:W-:-:S05]  /*09d0*/  @!P1 IMAD.IADD R4, R4, 0x1, R5 ;  /* 0x0000000104049824 */ /* 0x001fca00078e0205 */
[----:B------:R0:W-:Y:S01]  /*09e0*/  @!P1 STS [R7], R4 ;  /* 0x0000000407009388 */ /* 0x0001e20000000800 */
[----:B------:R-:W-:Y:S06]  /*09f0*/  BAR.SYNC.DEFER_BLOCKING 0x0 ;  /* 0x0000000000007b1d */ /* 0x000fec0000010000 */
[----:B------:R-:W-:Y:S05]  /*0a00*/  @P0 EXIT ;  /* 0x000000000000094d */ /* 0x000fea0003800000 */
[----:B------:R-:W-:Y:S01]  /*0a10*/  LDS R0, [UR4+0x4] ;  /* 0x00000404ff007984 */ /* 0x000fe20008000800 */
[----:B------:R-:W1:Y:S03]  /*0a20*/  LDCU UR5, c[0x0][0x370] ;  /* 0x00006e00ff0577ac */ /* 0x000e660008000800 */
[----:B------:R-:W2:Y:S01]  /*0a30*/  LDS R5, [R7] ;  /* 0x0000000007057984 */ /* 0x000ea20000000800 */
[----:B------:R-:W3:Y:S01]  /*0a40*/  LDCU.64 UR6, c[0x0][0x358] ;  /* 0x00006b00ff0677ac */ /* 0x000ee20008000a00 */
[----:B-1----:R-:W-:Y:S01]  /*0a50*/  IMAD R3, R3, UR5, R2 ;  /* 0x0000000503037c24 */ /* 0x002fe2000f8e0202 */
[----:B--2---:R-:W-:Y:S02]  /*0a60*/  IADD3 R0, PT, PT, R0, R5, RZ ;  /* 0x0000000500007210 */ /* 0x004fe40007ffe0ff */
[----:B0-----:R-:W0:Y:S03]  /*0a70*/  LDC.64 R4, c[0x0][0x380] ;  /* 0x0000e000ff047b82 */ /* 0x001e260000000a00 */
[----:B------:R-:W-:Y:S04]  /*0a80*/  STS [R7], R0 ;  /* 0x0000000007007388 */ /* 0x000fe80000000800 */
[----:B------:R-:W3:Y:S01]  /*0a90*/  LDS R9, [UR4] ;  /* 0x00000004ff097984 */ /* 0x000ee20008000800 */
[----:B0-----:R-:W-:-:S05]  /*0aa0*/  IMAD.WIDE R2, R3, 0x4, R4 ;  /* 0x0000000403027825 */ /* 0x001fca00078e0204 */
[----:B---3--:R-:W-:Y:S01]  /*0ab0*/  STG.E desc[UR6][R2.64], R9 ;  /* 0x0000000902007986 */ /* 0x008fe2000c101906 */
[----:B------:R-:W-:Y:S05]  /*0ac0*/  EXIT ;  /* 0x000000000000794d */ /* 0x000fea0003800000 */
.L_x_3:
[----:B------:R-:W-:-:S00]  /*0ad0*/  BRA `(.L_x_3) ;  /* 0xfffffffc00fc7947 */ /* 0x000fc0000383ffff */
[----:B------:R-:W-:-:S00]  /*0ae0*/  NOP ;  /* 0x0000000000007918 */ /* 0x000fc00000000000 */
        /* <DEDUP_REMOVED lines=9> */
.L_x_4:


//--------------------- .nv.shared._Z13mandeloutsidePi --------------------------
	.section	.nv.shared._Z13mandeloutsidePi,"aw",@nobits
	.sectionflags	@""
	.align	4
.nv.shared._Z13mandeloutsidePi:
	.zero		2048


//--------------------- .nv.shared.reserved.0     --------------------------
	.section	.nv.shared.reserved.0,"aw",@nobits
	.weak		__nv_reservedSMEM_offset_0_alias
	.size		__nv_reservedSMEM_offset_0_alias, 0, 64
	.other		__nv_reservedSMEM_offset_0_alias,@"STO_CUDA_RESERVED_SHARED STV_DEFAULT"
__nv_reservedSMEM_offset_0_alias:
	.zero		0
	.zero		64


//--------------------- .nv.constant0._Z13mandeloutsidePi --------------------------
	.section	.nv.constant0._Z13mandeloutsidePi,"a",@progbits
	.sectionflags	@""
	.align	4
.nv.constant0._Z13mandeloutsidePi:
	.zero		904


//--------------------- SYMBOLS --------------------------

	.type		.nv.reservedSmem.offset0,@object
	.size		.nv.reservedSmem.offset0,0x4
	.type		.nv.reservedSmem.cap,@object
	.size		.nv.reservedSmem.cap,0x4
